//
// Generated by NVIDIA NVVM Compiler
//
// Compiler Build ID: CL-36424714
// Cuda compilation tools, release 13.0, V13.0.88
// Based on NVVM 20.0.0
//

.version 9.0
.target sm_100
.address_size 64

	// .globl	_Z11helloKernelv
.extern .func  (.param .b32 func_retval0) vprintf
(
	.param .b64 vprintf_param_0,
	.param .b64 vprintf_param_1
)
;
.global .align 1 .b8 $str[23] = {72, 101, 108, 108, 111, 32, 87, 111, 114, 108, 100, 32, 102, 114, 111, 109, 32, 71, 80, 85, 46, 10};

.visible .entry _Z11helloKernelv()
{
	.reg .b32 	%r<3>;
	.reg .b64 	%rd<3>;

	mov.u64 	%rd1, $str;
	cvta.global.u64 	%rd2, %rd1;
	{ // callseq 0, 0
	.param .b64 param0;
	st.param.b64 	[param0], %rd2;
	.param .b64 param1;
	st.param.b64 	[param1], 0;
	.param .b32 retval0;
	call.uni (retval0), 
	vprintf, 
	(
	param0, 
	param1
	);
	ld.param.b32 	%r1, [retval0];
	} // callseq 0
	ret;

}


// ===== COMPILED SASS (sm_100) =====

	.target	sm_100

	.elftype	@"ET_EXEC"


//--------------------- .note.nv.tkinfo           --------------------------
	.section	.note.nv.tkinfo,"",@"SHT_NOTE"
	.sectionflags	@"SHF_NOTE_NV_TKINFO"
	.tkinfo
        /*0018*/ 	.word	0x00000002
        /*0030*/ 	.string	""
        /*0030*/ 	.string	"ptxas"
        /*0030*/ 	.string	"Cuda compilation tools, release 13.0, V13.0.88"
        /*0030*/ 	.string	"Build cuda_13.0.r13.0/compiler.36424714_0"
        /*0030*/ 	.string	"-arch sm_100 -m 64 "



//--------------------- .note.nv.cuinfo           --------------------------
	.section	.note.nv.cuinfo,"",@"SHT_NOTE"
	.sectionflags	@"SHF_NOTE_NV_CUINFO"
        /*0018*/ 	.short	0x0002
        /*001a*/ 	.short	0x0064
        /*001c*/ 	.short	0x0082
	.zero		2


//--------------------- .nv.info                  --------------------------
	.section	.nv.info,"",@"SHT_CUDA_INFO"
	.align	4


	//----- nvinfo : EIATTR_REGCOUNT
	.align		4
        /*0000*/ 	.byte	0x04, 0x2f
        /*0002*/ 	.short	(.L_2 - .L_1)
	.align		4
.L_1:
        /*0004*/ 	.word	index@(_Z11helloKernelv)
        /*0008*/ 	.word	0x00000018


	//----- nvinfo : EIATTR_FRAME_SIZE
	.align		4
.L_2:
        /*000c*/ 	.byte	0x04, 0x11
        /*000e*/ 	.short	(.L_4 - .L_3)
	.align		4
.L_3:
        /*0010*/ 	.word	index@(_Z11helloKernelv)
        /*0014*/ 	.word	0x00000000


	//----- nvinfo : EIATTR_MIN_STACK_SIZE
	.align		4
.L_4:
        /*0018*/ 	.byte	0x04, 0x12
        /*001a*/ 	.short	(.L_6 - .L_5)
	.align		4
.L_5:
        /*001c*/ 	.word	index@(_Z11helloKernelv)
        /*0020*/ 	.word	0x00000000
.L_6:


//--------------------- .nv.compat                --------------------------
	.section	.nv.compat,"",@"SHT_CUDA_COMPAT_INFO"
	.align	4
        /*0000*/ 	.byte	0x02, 0x09, 0x00, 0x00, 0x02, 0x02, 0x01, 0x00, 0x02, 0x05, 0x05, 0x00, 0x03, 0x07, 0x01, 0x01
        /*0010*/ 	.byte	0x02, 0x03, 0x00, 0x00, 0x02, 0x06, 0x01, 0x00, 0x04, 0x0b, 0x08, 0x00, 0x09, 0x00, 0x00, 0x00
        /*0020*/ 	.byte	0x00, 0x00, 0x00, 0x00


//--------------------- .nv.info._Z11helloKernelv --------------------------
	.section	.nv.info._Z11helloKernelv,"",@"SHT_CUDA_INFO"
	.sectionflags	@""
	.align	4


	//----- nvinfo : EIATTR_CUDA_API_VERSION
	.align		4
        /*0000*/ 	.byte	0x04, 0x37
        /*0002*/ 	.short	(.L_8 - .L_7)
.L_7:
        /*0004*/ 	.word	0x00000082


	//----- nvinfo : EIATTR_SPARSE_MMA_MASK
	.align		4
.L_8:
        /*0008*/ 	.byte	0x03, 0x50
        /*000a*/ 	.short	0x0000


	//----- nvinfo : EIATTR_MAXREG_COUNT
	.align		4
        /*000c*/ 	.byte	0x03, 0x1b
        /*000e*/ 	.short	0x00ff


	//----- nvinfo : EIATTR_EXTERNS
	.align		4
        /*0010*/ 	.byte	0x04, 0x0f
        /*0012*/ 	.short	(.L_10 - .L_9)


	//   ....[0]....
	.align		4
.L_9:
        /*0014*/ 	.word	index@(vprintf)


	//----- nvinfo : EIATTR_MERCURY_ISA_VERSION
	.align		4
.L_10:
        /*0018*/ 	.byte	0x03, 0x5f
        /*001a*/ 	.short	0x0101


	//----- nvinfo : EIATTR_VRC_CTA_INIT_COUNT
	.align		4
        /*001c*/ 	.byte	0x02, 0x4a
	.zero		1
	.zero		1


	//----- nvinfo : EIATTR_SYSCALL_OFFSETS
	.align		4
        /*0020*/ 	.byte	0x04, 0x46
        /*0022*/ 	.short	(.L_12 - .L_11)


	//   ....[0]....
.L_11:
        /*0024*/ 	.word	0x00000080


	//----- nvinfo : EIATTR_EXIT_INSTR_OFFSETS
	.align		4
.L_12:
        /*0028*/ 	.byte	0x04, 0x1c
        /*002a*/ 	.short	(.L_14 - .L_13)


	//   ....[0]....
.L_13:
        /*002c*/ 	.word	0x00000090


	//----- nvinfo : EIATTR_SW_WAR
	.align		4
.L_14:
        /*0030*/ 	.byte	0x04, 0x36
        /*0032*/ 	.short	(.L_16 - .L_15)
.L_15:
        /*0034*/ 	.word	0x00000008
.L_16:


//--------------------- .nv.callgraph             --------------------------
	.section	.nv.callgraph,"",@"SHT_CUDA_CALLGRAPH"
	.align	4
	.sectionentsize	8
	.align		4
        /*0000*/ 	.word	0x00000000
	.align		4
        /*0004*/ 	.word	0xffffffff
	.align		4
        /*0008*/ 	.word	index@(_Z11helloKernelv)
	.align		4
        /*000c*/ 	.word	index@(vprintf)
	.align		4
        /*0010*/ 	.word	0x00000000
	.align		4
        /*0014*/ 	.word	0xfffffffe
	.align		4
        /*0018*/ 	.word	0x00000000
	.align		4
        /*001c*/ 	.word	0xfffffffd
	.align		4
        /*0020*/ 	.word	0x00000000
	.align		4
        /*0024*/ 	.word	0xfffffffc


//--------------------- .nv.constant4             --------------------------
	.section	.nv.constant4,"a",@progbits
	.align	8
	.align		8
.nv.constant4:
        /*0000*/ 	.dword	vprintf
	.align		8
        /*0008*/ 	.dword	$str


//--------------------- .text._Z11helloKernelv    --------------------------
	.section	.text._Z11helloKernelv,"ax",@progbits
	.align	128
        .global         _Z11helloKernelv
        .type           _Z11helloKernelv,@function
        .size           _Z11helloKernelv,(.L_x_2 - _Z11helloKernelv)
        .other          _Z11helloKernelv,@"STO_CUDA_ENTRY STV_DEFAULT"
_Z11helloKernelv:
.text._Z11helloKernelv:
[----:B------:R-:W0:Y:S01]  /*0000*/  LDC R1, c[0x0][0x37c] ;  /* 0x0000df00ff017b82 */ /* 0x000e220000000800 */
[----:B------:R-:W-:Y:S01]  /*0010*/  MOV R0, 0x0 ;  /* 0x0000000000007802 */ /* 0x000fe20000000f00 */
[----:B------:R-:W1:Y:S01]  /*0020*/  LDCU.64 UR4, c[0x4][0x8] ;  /* 0x01000100ff0477ac */ /* 0x000e620008000a00 */
[----:B------:R-:W-:-:S05]  /*0030*/  CS2R R6, SRZ ;  /* 0x0000000000067805 */ /* 0x000fca000001ff00 */
[----:B------:R2:W3:Y:S01]  /*0040*/  LDC.64 R2, c[0x4][R0] ;  /* 0x0100000000027b82 */ /* 0x0004e20000000a00 */
[----:B-1----:R-:W-:Y:S02]  /*0050*/  IMAD.U32 R4, RZ, RZ, UR4 ;  /* 0x00000004ff047e24 */ /* 0x002fe4000f8e00ff */
[----:B--2---:R-:W-:-:S07]  /*0060*/  IMAD.U32 R5, RZ, RZ, UR5 ;  /* 0x00000005ff057e24 */ /* 0x004fce000f8e00ff */
[----:B------:R-:W-:-:S07]  /*0070*/  LEPC R20, `(.L_x_0) ;  /* 0x000000001014794e */ /* 0x000fce0000000000 */
[----:B0--3--:R-:W-:Y:S05]  /*0080*/  CALL.ABS.NOINC R2 ;  /* 0x0000000002007343 */ /* 0x009fea0003c00000 */
.L_x_0:
[----:B------:R-:W-:Y:S05]  /*0090*/  EXIT ;  /* 0x000000000000794d */ /* 0x000fea0003800000 */
.L_x_1:
[----:B------:R-:W-:-:S00]  /*00a0*/  BRA `(.L_x_1) ;  /* 0xfffffffc00fc7947 */ /* 0x000fc0000383ffff */
[----:B------:R-:W-:-:S00]  /*00b0*/  NOP ;  /* 0x0000000000007918 */ /* 0x000fc00000000000 */
        /* <DEDUP_REMOVED lines=12> */
.L_x_2:


//--------------------- .nv.global.init           --------------------------
	.section	.nv.global.init,"aw",@progbits
.nv.global.init:
	.type		$str,@object
	.size		$str,(.L_0 - $str)
$str:
        /*0000*/ 	.byte	0x48, 0x65, 0x6c, 0x6c, 0x6f, 0x20, 0x57, 0x6f, 0x72, 0x6c, 0x64, 0x20, 0x66, 0x72, 0x6f, 0x6d
        /*0010*/ 	.byte	0x20, 0x47, 0x50, 0x55, 0x2e, 0x0a, 0x00
.L_0:


//--------------------- .nv.shared.reserved.0     --------------------------
	.section	.nv.shared.reserved.0,"aw",@nobits
	.weak		__nv_reservedSMEM_offset_0_alias
	.size		__nv_reservedSMEM_offset_0_alias, 0, 64
	.other		__nv_reservedSMEM_offset_0_alias,@"STO_CUDA_RESERVED_SHARED STV_DEFAULT"
__nv_reservedSMEM_offset_0_alias:
	.zero		0
	.zero		64


//--------------------- .nv.constant0._Z11helloKernelv --------------------------
	.section	.nv.constant0._Z11helloKernelv,"a",@progbits
	.sectionflags	@""
	.align	4
.nv.constant0._Z11helloKernelv:
	.zero		896


//--------------------- SYMBOLS --------------------------

	.type		.nv.reservedSmem.offset0,@object
	.size		.nv.reservedSmem.offset0,0x4
	.type		vprintf,@function
